	.headerflags	@"EF_CUDA_TEXMODE_UNIFIED EF_CUDA_64BIT_ADDRESS EF_CUDA_ACCELERATORS EF_CUDA_SM90 EF_CUDA_VIRTUAL_SM(EF_CUDA_SM90)"
	.elftype	@"ET_EXEC"


//--------------------- .nv.info                  --------------------------
	.section	.nv.info,"",@"SHT_CUDA_INFO"
	.align	4


	//----- nvinfo : EIATTR_REGCOUNT
	.align		4
        /*0000*/ 	.byte	0x04, 0x2f
        /*0002*/ 	.short	(.L_3 - .L_2)
	.align		4
.L_2:
        /*0004*/ 	.word	index@(triton_poi_fused__native_batch_norm_legit_no_training_reflection_pad2d_relu_7)
        /*0008*/ 	.word	0x00000030


	//----- nvinfo : EIATTR_MIN_STACK_SIZE
	.align		4
.L_3:
        /*000c*/ 	.byte	0x04, 0x12
        /*000e*/ 	.short	(.L_5 - .L_4)
	.align		4
.L_4:
        /*0010*/ 	.word	index@(triton_poi_fused__native_batch_norm_legit_no_training_reflection_pad2d_relu_7)
        /*0014*/ 	.word	0x00000000


	//----- nvinfo : EIATTR_FRAME_SIZE
	.align		4
.L_5:
        /*0018*/ 	.byte	0x04, 0x11
        /*001a*/ 	.short	(.L_7 - .L_6)
	.align		4
.L_6:
        /*001c*/ 	.word	index@(triton_poi_fused__native_batch_norm_legit_no_training_reflection_pad2d_relu_7)
        /*0020*/ 	.word	0x00000000


	//----- nvinfo : EIATTR_MIN_STACK_SIZE
	.align		4
.L_7:
        /*0024*/ 	.byte	0x04, 0x12
        /*0026*/ 	.short	(.L_9 - .L_8)
	.align		4
.L_8:
        /*0028*/ 	.word	index@(triton_poi_fused__native_batch_norm_legit_no_training_reflection_pad2d_relu_7)
        /*002c*/ 	.word	0x00000000
.L_9:


//--------------------- .nv.info.triton_poi_fused__native_batch_norm_legit_no_training_reflection_pad2d_relu_7 --------------------------
	.section	.nv.info.triton_poi_fused__native_batch_norm_legit_no_training_reflection_pad2d_relu_7,"",@"SHT_CUDA_INFO"
	.sectionflags	@""
	.align	4


	//----- nvinfo : EIATTR_CUDA_API_VERSION
	.align		4
        /*0000*/ 	.byte	0x04, 0x37
        /*0002*/ 	.short	(.L_11 - .L_10)
.L_10:
        /*0004*/ 	.word	0x0000007c


	//----- nvinfo : EIATTR_KPARAM_INFO
	.align		4
.L_11:
        /*0008*/ 	.byte	0x04, 0x17
        /*000a*/ 	.short	(.L_13 - .L_12)
.L_12:
        /*000c*/ 	.word	0x00000000
        /*0010*/ 	.short	0x0006
        /*0012*/ 	.short	0x0030
        /*0014*/ 	.byte	0x00, 0xf0, 0x11, 0x00


	//----- nvinfo : EIATTR_KPARAM_INFO
	.align		4
.L_13:
        /*0018*/ 	.byte	0x04, 0x17
        /*001a*/ 	.short	(.L_15 - .L_14)
.L_14:
        /*001c*/ 	.word	0x00000000
        /*0020*/ 	.short	0x0005
        /*0022*/ 	.short	0x0028
        /*0024*/ 	.byte	0x00, 0xf4, 0x21, 0x00


	//----- nvinfo : EIATTR_KPARAM_INFO
	.align		4
.L_15:
        /*0028*/ 	.byte	0x04, 0x17
        /*002a*/ 	.short	(.L_17 - .L_16)
.L_16:
        /*002c*/ 	.word	0x00000000
        /*0030*/ 	.short	0x0004
        /*0032*/ 	.short	0x0020
        /*0034*/ 	.byte	0x00, 0xf4, 0x21, 0x00


	//----- nvinfo : EIATTR_KPARAM_INFO
	.align		4
.L_17:
        /*0038*/ 	.byte	0x04, 0x17
        /*003a*/ 	.short	(.L_19 - .L_18)
.L_18:
        /*003c*/ 	.word	0x00000000
        /*0040*/ 	.short	0x0003
        /*0042*/ 	.short	0x0018
        /*0044*/ 	.byte	0x00, 0xf4, 0x21, 0x00


	//----- nvinfo : EIATTR_KPARAM_INFO
	.align		4
.L_19:
        /*0048*/ 	.byte	0x04, 0x17
        /*004a*/ 	.short	(.L_21 - .L_20)
.L_20:
        /*004c*/ 	.word	0x00000000
        /*0050*/ 	.short	0x0002
        /*0052*/ 	.short	0x0010
        /*0054*/ 	.byte	0x00, 0xf4, 0x21, 0x00


	//----- nvinfo : EIATTR_KPARAM_INFO
	.align		4
.L_21:
        /*0058*/ 	.byte	0x04, 0x17
        /*005a*/ 	.short	(.L_23 - .L_22)
.L_22:
        /*005c*/ 	.word	0x00000000
        /*0060*/ 	.short	0x0001
        /*0062*/ 	.short	0x0008
        /*0064*/ 	.byte	0x00, 0xf4, 0x21, 0x00


	//----- nvinfo : EIATTR_KPARAM_INFO
	.align		4
.L_23:
        /*0068*/ 	.byte	0x04, 0x17
        /*006a*/ 	.short	(.L_25 - .L_24)
.L_24:
        /*006c*/ 	.word	0x00000000
        /*0070*/ 	.short	0x0000
        /*0072*/ 	.short	0x0000
        /*0074*/ 	.byte	0x00, 0xf4, 0x21, 0x00


	//----- nvinfo : EIATTR_SPARSE_MMA_MASK
	.align		4
.L_25:
        /*0078*/ 	.byte	0x03, 0x50
        /*007a*/ 	.short	0x0000


	//----- nvinfo : EIATTR_MAXREG_COUNT
	.align		4
        /*007c*/ 	.byte	0x03, 0x1b
        /*007e*/ 	.short	0x00ff


	//----- nvinfo : EIATTR_EXIT_INSTR_OFFSETS
	.align		4
        /*0080*/ 	.byte	0x04, 0x1c
        /*0082*/ 	.short	(.L_27 - .L_26)


	//   ....[0]....
.L_26:
        /*0084*/ 	.word	0x00001760


	//   ....[1]....
        /*0088*/ 	.word	0x00001780


	//----- nvinfo : EIATTR_REQNTID
	.align		4
.L_27:
        /*008c*/ 	.byte	0x04, 0x10
        /*008e*/ 	.short	(.L_29 - .L_28)
.L_28:
        /*0090*/ 	.word	0x00000080
        /*0094*/ 	.word	0x00000001
        /*0098*/ 	.word	0x00000001


	//----- nvinfo : EIATTR_CBANK_PARAM_SIZE
	.align		4
.L_29:
        /*009c*/ 	.byte	0x03, 0x19
        /*009e*/ 	.short	0x0034


	//----- nvinfo : EIATTR_PARAM_CBANK
	.align		4
        /*00a0*/ 	.byte	0x04, 0x0a
        /*00a2*/ 	.short	(.L_31 - .L_30)
	.align		4
.L_30:
        /*00a4*/ 	.word	index@(.nv.constant0.triton_poi_fused__native_batch_norm_legit_no_training_reflection_pad2d_relu_7)
        /*00a8*/ 	.short	0x0210
        /*00aa*/ 	.short	0x0034


	//----- nvinfo : EIATTR_SW_WAR
	.align		4
.L_31:
        /*00ac*/ 	.byte	0x04, 0x36
        /*00ae*/ 	.short	(.L_33 - .L_32)
.L_32:
        /*00b0*/ 	.word	0x00000008
.L_33:


//--------------------- .nv.callgraph             --------------------------
	.section	.nv.callgraph,"",@"SHT_CUDA_CALLGRAPH"
	.align	4
	.sectionentsize	8
	.align		4
        /*0000*/ 	.word	0x00000000
	.align		4
        /*0004*/ 	.word	0xffffffff
	.align		4
        /*0008*/ 	.word	0x00000000
	.align		4
        /*000c*/ 	.word	0xfffffffe
	.align		4
        /*0010*/ 	.word	0x00000000
	.align		4
        /*0014*/ 	.word	0xfffffffd
	.align		4
        /*0018*/ 	.word	0x00000000
	.align		4
        /*001c*/ 	.word	0xfffffffc


//--------------------- .nv.constant4             --------------------------
	.section	.nv.constant4,"a",@progbits
	.align	8
	.align		8
.nv.constant4:
        /*0000*/ 	.dword	_$_str
	.align		8
        /*0008*/ 	.dword	_$_str_$_2


//--------------------- .text.triton_poi_fused__native_batch_norm_legit_no_training_reflection_pad2d_relu_7 --------------------------
	.section	.text.triton_poi_fused__native_batch_norm_legit_no_training_reflection_pad2d_relu_7,"ax",@progbits
	.align	128
        .global         triton_poi_fused__native_batch_norm_legit_no_training_reflection_pad2d_relu_7
        .type           triton_poi_fused__native_batch_norm_legit_no_training_reflection_pad2d_relu_7,@function
        .size           triton_poi_fused__native_batch_norm_legit_no_training_reflection_pad2d_relu_7,(.L_x_1 - triton_poi_fused__native_batch_norm_legit_no_training_reflection_pad2d_relu_7)
        .other          triton_poi_fused__native_batch_norm_legit_no_training_reflection_pad2d_relu_7,@"STO_CUDA_ENTRY STV_DEFAULT"
triton_poi_fused__native_batch_norm_legit_no_training_reflection_pad2d_relu_7:
.text.triton_poi_fused__native_batch_norm_legit_no_training_reflection_pad2d_relu_7:
[----:B------:R-:W0:Y:S01]  /*0000*/  LDC R1, c[0x0][0x28] ;  /* 0x00000a00ff017b82 */ /* 0x000e220000000800 */
[----:B------:R-:W1:Y:S07]  /*0010*/  S2R R0, SR_TID.X ;  /* 0x0000000000007919 */ /* 0x000e6e0000002100 */
[----:B------:R-:W2:Y:S01]  /*0020*/  LDC.64 R24, c[0x0][0x220] ;  /* 0x00008800ff187b82 */ /* 0x000ea20000000a00 */
[----:B------:R-:W-:Y:S01]  /*0030*/  ULDC.64 UR4, c[0x0][0x208] ;  /* 0x0000820000047ab9 */ /* 0x000fe20000000a00 */
[----:B------:R-:W3:Y:S01]  /*0040*/  S2R R19, SR_CTAID.X ;  /* 0x0000000000137919 */ /* 0x000ee20000002500 */
[----:B------:R-:W-:-:S02]  /*0050*/  HFMA2.MMA R16, -RZ, RZ, 0, 0 ;  /* 0x00000000ff107435 */ /* 0x000fc400000001ff */
[----:B------:R-:W-:Y:S01]  /*0060*/  HFMA2.MMA R34, -RZ, RZ, 0, 0 ;  /* 0x00000000ff227435 */ /* 0x000fe200000001ff */
[----:B------:R-:W-:Y:S01]  /*0070*/  IMAD.MOV.U32 R28, RZ, RZ, RZ ;  /* 0x000000ffff1c7224 */ /* 0x000fe200078e00ff */
[----:B------:R-:W-:Y:S01]  /*0080*/  MOV R22, RZ ;  /* 0x000000ff00167202 */ /* 0x000fe20000000f00 */
[----:B------:R-:W-:Y:S01]  /*0090*/  IMAD.MOV.U32 R8, RZ, RZ, RZ ;  /* 0x000000ffff087224 */ /* 0x000fe200078e00ff */
[----:B------:R-:W-:Y:S01]  /*00a0*/  MOV R26, RZ ;  /* 0x000000ff001a7202 */ /* 0x000fe20000000f00 */
[----:B------:R-:W-:Y:S01]  /*00b0*/  IMAD.MOV.U32 R12, RZ, RZ, RZ ;  /* 0x000000ffff0c7224 */ /* 0x000fe200078e00ff */
[----:B------:R-:W-:Y:S01]  /*00c0*/  HFMA2.MMA R30, -RZ, RZ, 0, 0 ;  /* 0x00000000ff1e7435 */ /* 0x000fe200000001ff */
[----:B------:R-:W-:Y:S01]  /*00d0*/  MOV R18, RZ ;  /* 0x000000ff00127202 */ /* 0x000fe20000000f00 */
[----:B------:R-:W-:Y:S01]  /*00e0*/  HFMA2.MMA R14, -RZ, RZ, 0, 0 ;  /* 0x00000000ff0e7435 */ /* 0x000fe200000001ff */
[----:B------:R-:W4:Y:S01]  /*00f0*/  LDC.64 R38, c[0x0][0x210] ;  /* 0x00008400ff267b82 */ /* 0x000f220000000a00 */
[----:B-1----:R-:W-:-:S04]  /*0100*/  SHF.L.U32 R0, R0, 0x2, RZ ;  /* 0x0000000200007819 */ /* 0x002fc800000006ff */
[----:B------:R-:W-:-:S05]  /*0110*/  LOP3.LUT R0, R0, 0x1fc, RZ, 0xc0, !PT ;  /* 0x000001fc00007812 */ /* 0x000fca00078ec0ff */
[----:B---3--:R-:W-:-:S04]  /*0120*/  IMAD R19, R19, 0x400, R0 ;  /* 0x0000040013137824 */ /* 0x008fc800078e0200 */
[C---:B------:R-:W-:Y:S01]  /*0130*/  IMAD.HI R17, R19.reuse, 0x6aff5f81, RZ ;  /* 0x6aff5f8113117827 */ /* 0x040fe200078e02ff */
[----:B------:R-:W-:-:S04]  /*0140*/  ISETP.GE.AND P1, PT, R19, 0x132400, PT ;  /* 0x001324001300780c */ /* 0x000fc80003f26270 */
[----:B------:R-:W-:-:S04]  /*0150*/  SHF.R.U32.HI R0, RZ, 0x1f, R17 ;  /* 0x0000001fff007819 */ /* 0x000fc80000011611 */
[----:B------:R-:W-:-:S04]  /*0160*/  LEA.HI.SX32 R17, R17, R0, 0x15 ;  /* 0x0000000011117211 */ /* 0x000fc800078faaff */
[----:B------:R-:W-:-:S04]  /*0170*/  LEA.HI R0, R17, R17, RZ, 0x6 ;  /* 0x0000001111007211 */ /* 0x000fc800078f30ff */
[----:B------:R-:W-:-:S04]  /*0180*/  LOP3.LUT R0, R0, 0xffffffc0, RZ, 0xc0, !PT ;  /* 0xffffffc000007812 */ /* 0x000fc800078ec0ff */
[----:B------:R-:W-:Y:S01]  /*0190*/  IADD3 R41, R17, -R0, RZ ;  /* 0x8000000011297210 */ /* 0x000fe20007ffe0ff */
[----:B------:R-:W-:-:S04]  /*01a0*/  IMAD.MOV.U32 R0, RZ, RZ, RZ ;  /* 0x000000ffff007224 */ /* 0x000fc800078e00ff */
[----:B--2---:R-:W-:-:S05]  /*01b0*/  IMAD.WIDE R6, R41, 0x4, R24 ;  /* 0x0000000429067825 */ /* 0x004fca00078e0218 */
[----:B------:R-:W2:Y:S01]  /*01c0*/  @!P1 LDG.E.EL R0, desc[UR4][R6.64] ;  /* 0x0000000406009981 */ /* 0x000ea2000c2e1900 */
[C---:B------:R-:W-:Y:S02]  /*01d0*/  VIADD R29, R19.reuse, 0x3 ;  /* 0x00000003131d7836 */ /* 0x040fe40000000000 */
[----:B------:R-:W-:Y:S01]  /*01e0*/  VIADD R23, R19, 0x203 ;  /* 0x0000020313177836 */ /* 0x000fe20000000000 */
[----:B------:R-:W3:Y:S01]  /*01f0*/  @!P1 LDG.E.EL R16, desc[UR4][R6.64] ;  /* 0x0000000406109981 */ /* 0x000ee2000c2e1900 */
[----:B------:R-:W-:-:S03]  /*0200*/  IMAD.HI R28, R29, -0x15f15f15, R28 ;  /* 0xea0ea0eb1d1c7827 */ /* 0x000fc600078e021c */
[----:B------:R-:W5:Y:S01]  /*0210*/  @!P1 LDG.E.EL R34, desc[UR4][R6.64] ;  /* 0x0000000406229981 */ /* 0x000f62000c2e1900 */
[----:B------:R-:W-:Y:S01]  /*0220*/  VIADD R9, R19, 0x202 ;  /* 0x0000020213097836 */ /* 0x000fe20000000000 */
[----:B------:R-:W-:Y:S01]  /*0230*/  SHF.R.U32.HI R33, RZ, 0x1f, R28 ;  /* 0x0000001fff217819 */ /* 0x000fe2000001161c */
[----:B------:R-:W-:Y:S01]  /*0240*/  IMAD.HI R3, R23, -0x15f15f15, R22 ;  /* 0xea0ea0eb17037827 */ /* 0x000fe200078e0216 */
[----:B------:R-:W-:-:S03]  /*0250*/  IADD3 R15, R19, 0x200, RZ ;  /* 0x00000200130f7810 */ /* 0x000fc60007ffe0ff */
[----:B------:R-:W-:Y:S01]  /*0260*/  IMAD.HI R2, R9, -0x15f15f15, R8 ;  /* 0xea0ea0eb09027827 */ /* 0x000fe200078e0208 */
[----:B------:R-:W-:Y:S02]  /*0270*/  LEA.HI.SX32 R28, R28, R33, 0x1a ;  /* 0x000000211c1c7211 */ /* 0x000fe400078fd2ff */
[----:B------:R-:W-:Y:S02]  /*0280*/  SHF.R.U32.HI R22, RZ, 0x1f, R3 ;  /* 0x0000001fff167819 */ /* 0x000fe40000011603 */
[----:B------:R-:W-:Y:S01]  /*0290*/  IADD3 R27, R19, 0x201, RZ ;  /* 0x00000201131b7810 */ /* 0x000fe20007ffe0ff */
[----:B------:R-:W-:Y:S01]  /*02a0*/  VIADD R13, R19, 0x2 ;  /* 0x00000002130d7836 */ /* 0x000fe20000000000 */
[----:B------:R-:W-:Y:S01]  /*02b0*/  SHF.R.U32.HI R33, RZ, 0x1f, R2 ;  /* 0x0000001fff217819 */ /* 0x000fe20000011602 */
[----:B------:R-:W-:Y:S01]  /*02c0*/  IMAD.HI R11, R15, 0x6aff5f81, RZ ;  /* 0x6aff5f810f0b7827 */ /* 0x000fe200078e02ff */
[----:B------:R-:W-:Y:S02]  /*02d0*/  LEA.HI.SX32 R22, R3, R22, 0x1a ;  /* 0x0000001603167211 */ /* 0x000fe400078fd2ff */
[----:B------:R-:W-:Y:S01]  /*02e0*/  LEA.HI.SX32 R3, R2, R33, 0x1a ;  /* 0x0000002102037211 */ /* 0x000fe200078fd2ff */
[----:B------:R-:W-:Y:S01]  /*02f0*/  IMAD.HI R26, R27, -0x15f15f15, R26 ;  /* 0xea0ea0eb1b1a7827 */ /* 0x000fe200078e021a */
[----:B------:R-:W-:-:S03]  /*0300*/  CS2R R32, SRZ ;  /* 0x0000000000207805 */ /* 0x000fc6000001ff00 */
[----:B------:R-:W-:Y:S01]  /*0310*/  IMAD.HI R20, R13, -0x15f15f15, R12 ;  /* 0xea0ea0eb0d147827 */ /* 0x000fe200078e020c */
[----:B------:R-:W-:Y:S02]  /*0320*/  SHF.R.U32.HI R12, RZ, 0x1f, R11 ;  /* 0x0000001fff0c7819 */ /* 0x000fe4000001160b */
[----:B------:R-:W-:Y:S01]  /*0330*/  SHF.R.U32.HI R35, RZ, 0x1f, R26 ;  /* 0x0000001fff237819 */ /* 0x000fe2000001161a */
[----:B------:R1:W2:Y:S01]  /*0340*/  @!P1 LDG.E.EL R33, desc[UR4][R6.64] ;  /* 0x0000000406219981 */ /* 0x0002a2000c2e1900 */
[----:B------:R-:W-:Y:S01]  /*0350*/  LEA.HI.SX32 R8, R11, R12, 0x15 ;  /* 0x0000000c0b087211 */ /* 0x000fe200078faaff */
[C---:B------:R-:W-:Y:S01]  /*0360*/  VIADD R31, R19.reuse, 0x1 ;  /* 0x00000001131f7836 */ /* 0x040fe20000000000 */
[----:B------:R-:W-:Y:S01]  /*0370*/  LEA.HI.SX32 R26, R26, R35, 0x1a ;  /* 0x000000231a1a7211 */ /* 0x000fe200078fd2ff */
[----:B------:R-:W-:Y:S01]  /*0380*/  IMAD.HI R4, R19, -0x15f15f15, R18 ;  /* 0xea0ea0eb13047827 */ /* 0x000fe200078e0212 */
[----:B------:R-:W-:-:S03]  /*0390*/  LEA.HI R35, R8, R8, RZ, 0x6 ;  /* 0x0000000808237211 */ /* 0x000fc600078f30ff */
[----:B------:R-:W-:Y:S01]  /*03a0*/  IMAD.HI R30, R31, -0x15f15f15, R30 ;  /* 0xea0ea0eb1f1e7827 */ /* 0x000fe200078e021e */
[----:B------:R-:W-:Y:S02]  /*03b0*/  LOP3.LUT R35, R35, 0xffffffc0, RZ, 0xc0, !PT ;  /* 0xffffffc023237812 */ /* 0x000fe400078ec0ff */
[C---:B------:R-:W-:Y:S01]  /*03c0*/  ISETP.GE.AND P0, PT, R15.reuse, 0x132400, PT ;  /* 0x001324000f00780c */ /* 0x040fe20003f06270 */
[----:B------:R-:W-:Y:S01]  /*03d0*/  IMAD.HI R10, R15, -0x15f15f15, R14 ;  /* 0xea0ea0eb0f0a7827 */ /* 0x000fe200078e020e */
[----:B------:R-:W-:Y:S02]  /*03e0*/  SHF.R.U32.HI R11, RZ, 0x1f, R30 ;  /* 0x0000001fff0b7819 */ /* 0x000fe4000001161e */
[----:B------:R-:W-:Y:S02]  /*03f0*/  SHF.R.U32.HI R5, RZ, 0x1f, R4 ;  /* 0x0000001fff057819 */ /* 0x000fe40000011604 */
[----:B------:R-:W-:Y:S02]  /*0400*/  SHF.R.U32.HI R21, RZ, 0x1f, R20 ;  /* 0x0000001fff157819 */ /* 0x000fe40000011614 */
[----:B------:R-:W-:-:S02]  /*0410*/  IADD3 R35, R8, -R35, RZ ;  /* 0x8000002308237210 */ /* 0x000fc40007ffe0ff */
[----:B------:R-:W-:Y:S02]  /*0420*/  LEA.HI.SX32 R30, R30, R11, 0x1a ;  /* 0x0000000b1e1e7211 */ /* 0x000fe400078fd2ff */
[----:B------:R-:W-:Y:S01]  /*0430*/  LEA.HI.SX32 R5, R4, R5, 0x1a ;  /* 0x0000000504057211 */ /* 0x000fe200078fd2ff */
[----:B------:R-:W-:Y:S01]  /*0440*/  IMAD.MOV.U32 R4, RZ, RZ, RZ ;  /* 0x000000ffff047224 */ /* 0x000fe200078e00ff */
[----:B------:R-:W-:Y:S02]  /*0450*/  LEA.HI.SX32 R21, R20, R21, 0x1a ;  /* 0x0000001514157211 */ /* 0x000fe400078fd2ff */
[----:B------:R-:W-:Y:S01]  /*0460*/  SHF.R.U32.HI R11, RZ, 0x1f, R10 ;  /* 0x0000001fff0b7819 */ /* 0x000fe2000001160a */
[----:B------:R-:W-:Y:S01]  /*0470*/  HFMA2.MMA R2, -RZ, RZ, 0, 0 ;  /* 0x00000000ff027435 */ /* 0x000fe200000001ff */
[----:B------:R-:W-:Y:S01]  /*0480*/  MOV R20, RZ ;  /* 0x000000ff00147202 */ /* 0x000fe20000000f00 */
[----:B------:R-:W-:Y:S01]  /*0490*/  IMAD.WIDE R24, R35, 0x4, R24 ;  /* 0x0000000423187825 */ /* 0x000fe200078e0218 */
[----:B------:R-:W-:-:S03]  /*04a0*/  LEA.HI.SX32 R11, R10, R11, 0x1a ;  /* 0x0000000b0a0b7211 */ /* 0x000fc600078fd2ff */
[----:B------:R-:W-:Y:S01]  /*04b0*/  IMAD.HI R4, R5, -0x15f15f15, R4 ;  /* 0xea0ea0eb05047827 */ /* 0x000fe200078e0204 */
[----:B------:R-:W2:Y:S03]  /*04c0*/  @!P0 LDG.E.EL R32, desc[UR4][R24.64] ;  /* 0x0000000418208981 */ /* 0x000ea6000c2e1900 */
[----:B------:R-:W-:Y:S02]  /*04d0*/  IMAD.MOV.U32 R10, RZ, RZ, RZ ;  /* 0x000000ffff0a7224 */ /* 0x000fe400078e00ff */
[----:B------:R-:W-:-:S04]  /*04e0*/  IMAD.HI R12, R21, -0x15f15f15, R20 ;  /* 0xea0ea0eb150c7827 */ /* 0x000fc800078e0214 */
[----:B------:R-:W-:-:S04]  /*04f0*/  IMAD.HI R10, R11, -0x15f15f15, R10 ;  /* 0xea0ea0eb0b0a7827 */ /* 0x000fc800078e020a */
[----:B------:R-:W-:Y:S01]  /*0500*/  IMAD R22, R22, -0x46, R23 ;  /* 0xffffffba16167824 */ /* 0x000fe200078e0217 */
[----:B------:R-:W-:Y:S01]  /*0510*/  SHF.R.U32.HI R23, RZ, 0x1f, R4 ;  /* 0x0000001fff177819 */ /* 0x000fe20000011604 */
[----:B------:R-:W-:Y:S01]  /*0520*/  IMAD R26, R26, -0x46, R27 ;  /* 0xffffffba1a1a7824 */ /* 0x000fe200078e021b */
[----:B------:R-:W-:Y:S01]  /*0530*/  SHF.R.U32.HI R27, RZ, 0x1f, R12 ;  /* 0x0000001fff1b7819 */ /* 0x000fe2000001160c */
[----:B------:R-:W-:Y:S01]  /*0540*/  IMAD.HI R2, R3, -0x15f15f15, R2 ;  /* 0xea0ea0eb03027827 */ /* 0x000fe200078e0202 */
[----:B------:R-:W-:-:S03]  /*0550*/  LEA.HI.SX32 R23, R4, R23, 0x1a ;  /* 0x0000001704177211 */ /* 0x000fc600078fd2ff */
[----:B------:R-:W-:Y:S01]  /*0560*/  IMAD R28, R28, -0x46, R29 ;  /* 0xffffffba1c1c7824 */ /* 0x000fe200078e021d */
[----:B------:R-:W-:Y:S01]  /*0570*/  SHF.R.U32.HI R29, RZ, 0x1f, R10 ;  /* 0x0000001fff1d7819 */ /* 0x000fe2000001160a */
[----:B------:R-:W-:Y:S01]  /*0580*/  IMAD R30, R30, -0x46, R31 ;  /* 0xffffffba1e1e7824 */ /* 0x000fe200078e021f */
[----:B------:R-:W-:Y:S01]  /*0590*/  LEA.HI.SX32 R20, R12, R27, 0x1a ;  /* 0x0000001b0c147211 */ /* 0x000fe200078fd2ff */
[----:B------:R-:W-:Y:S02]  /*05a0*/  IMAD R14, R11, -0x46, R15 ;  /* 0xffffffba0b0e7824 */ /* 0x000fe400078e020f */
[----:B------:R-:W-:Y:S01]  /*05b0*/  IMAD R4, R5, -0x46, R19 ;  /* 0xffffffba05047824 */ /* 0x000fe200078e0213 */
[----:B------:R-:W-:Y:S01]  /*05c0*/  SHF.R.U32.HI R31, RZ, 0x1f, R2 ;  /* 0x0000001fff1f7819 */ /* 0x000fe20000011602 */
[----:B------:R-:W-:Y:S01]  /*05d0*/  IMAD R12, R21, -0x46, R13 ;  /* 0xffffffba150c7824 */ /* 0x000fe200078e020d */
[----:B------:R-:W-:Y:S01]  /*05e0*/  LEA.HI.SX32 R10, R10, R29, 0x1a ;  /* 0x0000001d0a0a7211 */ /* 0x000fe200078fd2ff */
[----:B------:R-:W-:Y:S01]  /*05f0*/  IMAD R9, R3, -0x46, R9 ;  /* 0xffffffba03097824 */ /* 0x000fe200078e0209 */
[----:B------:R-:W-:Y:S01]  /*0600*/  IADD3 R30, R30, -0x3, RZ ;  /* 0xfffffffd1e1e7810 */ /* 0x000fe20007ffe0ff */
[----:B------:R-:W-:Y:S01]  /*0610*/  VIADD R4, R4, 0xfffffffd ;  /* 0xfffffffd04047836 */ /* 0x000fe20000000000 */
[----:B------:R-:W-:Y:S01]  /*0620*/  IADD3 R14, R14, -0x3, RZ ;  /* 0xfffffffd0e0e7810 */ /* 0x000fe20007ffe0ff */
[----:B------:R-:W-:Y:S01]  /*0630*/  VIADD R26, R26, 0xfffffffd ;  /* 0xfffffffd1a1a7836 */ /* 0x000fe20000000000 */
[----:B------:R-:W-:Y:S01]  /*0640*/  LEA.HI.SX32 R31, R2, R31, 0x1a ;  /* 0x0000001f021f7211 */ /* 0x000fe200078fd2ff */
[----:B------:R-:W-:Y:S01]  /*0650*/  VIADD R12, R12, 0xfffffffd ;  /* 0xfffffffd0c0c7836 */ /* 0x000fe20000000000 */
[----:B------:R-:W-:Y:S01]  /*0660*/  IADD3 R9, R9, -0x3, RZ ;  /* 0xfffffffd09097810 */ /* 0x000fe20007ffe0ff */
[----:B------:R-:W-:Y:S01]  /*0670*/  IMAD R2, R23, -0x46, R5 ;  /* 0xffffffba17027824 */ /* 0x000fe200078e0205 */
[----:B------:R-:W-:Y:S01]  /*0680*/  IABS R4, R4 ;  /* 0x0000000400047213 */ /* 0x000fe20000000000 */
[----:B------:R-:W-:Y:S01]  /*0690*/  IMAD R10, R10, -0x46, R11 ;  /* 0xffffffba0a0a7824 */ /* 0x000fe200078e020b */
[----:B------:R-:W-:Y:S01]  /*06a0*/  IABS R5, R30 ;  /* 0x0000001e00057213 */ /* 0x000fe20000000000 */
[----:B------:R-:W-:Y:S01]  /*06b0*/  IMAD R20, R20, -0x46, R21 ;  /* 0xffffffba14147824 */ /* 0x000fe200078e0215 */
[----:B------:R-:W-:-:S02]  /*06c0*/  IABS R26, R26 ;  /* 0x0000001a001a7213 */ /* 0x000fc40000000000 */
[----:B------:R-:W-:Y:S02]  /*06d0*/  IABS R11, R14 ;  /* 0x0000000e000b7213 */ /* 0x000fe40000000000 */
[----:B-1----:R-:W-:Y:S01]  /*06e0*/  IABS R6, R12 ;  /* 0x0000000c00067213 */ /* 0x002fe20000000000 */
[----:B------:R-:W-:Y:S01]  /*06f0*/  IMAD R3, R31, -0x46, R3 ;  /* 0xffffffba1f037824 */ /* 0x000fe200078e0203 */
[----:B------:R-:W-:Y:S02]  /*0700*/  IABS R14, R9 ;  /* 0x00000009000e7213 */ /* 0x000fe40000000000 */
[----:B------:R-:W-:Y:S01]  /*0710*/  IADD3 R13, R2, -0x3, RZ ;  /* 0xfffffffd020d7810 */ /* 0x000fe20007ffe0ff */
[----:B------:R-:W-:Y:S01]  /*0720*/  VIADD R4, R4, 0xffffffc1 ;  /* 0xffffffc104047836 */ /* 0x000fe20000000000 */
[----:B------:R-:W-:Y:S01]  /*0730*/  IADD3 R5, R5, -0x3f, RZ ;  /* 0xffffffc105057810 */ /* 0x000fe20007ffe0ff */
[----:B------:R-:W-:Y:S01]  /*0740*/  IMAD.MOV.U32 R9, RZ, RZ, R26 ;  /* 0x000000ffff097224 */ /* 0x000fe200078e001a */
[----:B------:R-:W-:Y:S01]  /*0750*/  IADD3 R2, R11, -0x3f, RZ ;  /* 0xffffffc10b027810 */ /* 0x000fe20007ffe0ff */
[----:B------:R-:W-:Y:S01]  /*0760*/  VIADD R20, R20, 0xfffffffd ;  /* 0xfffffffd14147836 */ /* 0x000fe20000000000 */
[----:B------:R-:W-:Y:S01]  /*0770*/  IADD3 R11, R14, -0x3f, RZ ;  /* 0xffffffc10e0b7810 */ /* 0x000fe20007ffe0ff */
[----:B------:R-:W-:Y:S01]  /*0780*/  VIADD R6, R6, 0xffffffc1 ;  /* 0xffffffc106067836 */ /* 0x000fe20000000000 */
[----:B------:R-:W-:Y:S01]  /*0790*/  IADD3 R28, R28, -0x3, RZ ;  /* 0xfffffffd1c1c7810 */ /* 0x000fe20007ffe0ff */
[----:B------:R-:W-:Y:S01]  /*07a0*/  VIADD R3, R3, 0xfffffffd ;  /* 0xfffffffd03037836 */ /* 0x000fe20000000000 */
[----:B------:R-:W-:Y:S01]  /*07b0*/  IABS R5, R5 ;  /* 0x0000000500057213 */ /* 0x000fe20000000000 */
[----:B------:R-:W-:Y:S01]  /*07c0*/  VIADD R9, R9, 0xffffffc1 ;  /* 0xffffffc109097836 */ /* 0x000fe20000000000 */
[----:B------:R-:W-:-:S02]  /*07d0*/  IABS R14, R2 ;  /* 0x00000002000e7213 */ /* 0x000fc40000000000 */
[----:B------:R-:W-:Y:S02]  /*07e0*/  CS2R R30, SRZ ;  /* 0x00000000001e7805 */ /* 0x000fe4000001ff00 */
[----:B------:R-:W-:Y:S01]  /*07f0*/  LEA R17, R17, 0xfff, 0xc ;  /* 0x00000fff11117811 */ /* 0x000fe200078e60ff */
[----:B------:R-:W-:Y:S01]  /*0800*/  VIADD R22, R22, 0xfffffffd ;  /* 0xfffffffd16167836 */ /* 0x000fe20000000000 */
[----:B------:R-:W-:Y:S01]  /*0810*/  IABS R4, R4 ;  /* 0x0000000400047213 */ /* 0x000fe20000000000 */
[----:B------:R-:W1:Y:S01]  /*0820*/  LDC.64 R26, c[0x0][0x218] ;  /* 0x00008600ff1a7b82 */ /* 0x000e620000000a00 */
[----:B------:R-:W-:Y:S01]  /*0830*/  IABS R20, R20 ;  /* 0x0000001400147213 */ /* 0x000fe20000000000 */
[----:B------:R-:W5:Y:S01]  /*0840*/  @!P0 LDG.E.EL R30, desc[UR4][R24.64] ;  /* 0x00000004181e8981 */ /* 0x000f62000c2e1900 */
[----:B------:R-:W-:Y:S02]  /*0850*/  IABS R12, R6 ;  /* 0x00000006000c7213 */ /* 0x000fe40000000000 */
[----:B------:R-:W-:Y:S01]  /*0860*/  IABS R15, R11 ;  /* 0x0000000b000f7213 */ /* 0x000fe20000000000 */
[----:B------:R-:W-:Y:S01]  /*0870*/  IMAD.MOV.U32 R6, RZ, RZ, R5 ;  /* 0x000000ffff067224 */ /* 0x000fe200078e0005 */
[----:B------:R-:W-:-:S02]  /*0880*/  IABS R7, R28 ;  /* 0x0000001c00077213 */ /* 0x000fc40000000000 */
[----:B------:R-:W-:Y:S02]  /*0890*/  MOV R11, R14 ;  /* 0x0000000e000b7202 */ /* 0x000fe40000000f00 */
[----:B------:R-:W-:Y:S02]  /*08a0*/  IABS R14, R3 ;  /* 0x00000003000e7213 */ /* 0x000fe40000000000 */
[----:B------:R-:W-:Y:S02]  /*08b0*/  IADD3 R5, R17, -R4, RZ ;  /* 0x8000000411057210 */ /* 0x000fe40007ffe0ff */
[----:B------:R-:W-:Y:S02]  /*08c0*/  IABS R13, R13 ;  /* 0x0000000d000d7213 */ /* 0x000fe40000000000 */
[----:B------:R-:W-:Y:S02]  /*08d0*/  IABS R9, R9 ;  /* 0x0000000900097213 */ /* 0x000fe40000000000 */
[----:B------:R-:W-:-:S02]  /*08e0*/  MOV R3, R20 ;  /* 0x0000001400037202 */ /* 0x000fc40000000f00 */
[----:B------:R-:W-:Y:S02]  /*08f0*/  IADD3 R4, R17, -R12, RZ ;  /* 0x8000000c11047210 */ /* 0x000fe40007ffe0ff */
[----:B------:R-:W-:Y:S02]  /*0900*/  IADD3 R7, R7, -0x3f, RZ ;  /* 0xffffffc107077810 */ /* 0x000fe40007ffe0ff */
[----:B------:R-:W-:Y:S02]  /*0910*/  IABS R12, R22 ;  /* 0x00000016000c7213 */ /* 0x000fe40000000000 */
[----:B------:R-:W-:Y:S01]  /*0920*/  IADD3 R10, R10, -0x3, RZ ;  /* 0xfffffffd0a0a7810 */ /* 0x000fe20007ffe0ff */
[----:B------:R-:W1:Y:S01]  /*0930*/  LDC.64 R22, c[0x0][0x228] ;  /* 0x00008a00ff167b82 */ /* 0x000e620000000a00 */
[----:B------:R-:W-:Y:S01]  /*0940*/  MOV R2, R13 ;  /* 0x0000000d00027202 */ /* 0x000fe20000000f00 */
[----:B------:R-:W-:Y:S01]  /*0950*/  IMAD.MOV.U32 R13, RZ, RZ, R9 ;  /* 0x000000ffff0d7224 */ /* 0x000fe200078e0009 */
[----:B------:R-:W-:Y:S01]  /*0960*/  IADD3 R3, R3, -0x3f, RZ ;  /* 0xffffffc103037810 */ /* 0x000fe20007ffe0ff */
[----:B------:R-:W-:Y:S01]  /*0970*/  VIADD R12, R12, 0xffffffc1 ;  /* 0xffffffc10c0c7836 */ /* 0x000fe20000000000 */
[----:B------:R-:W-:-:S02]  /*0980*/  IABS R18, R7 ;  /* 0x0000000700127213 */ /* 0x000fc40000000000 */
[----:B------:R-:W-:Y:S01]  /*0990*/  IABS R9, R10 ;  /* 0x0000000a00097213 */ /* 0x000fe20000000000 */
[----:B------:R-:W-:Y:S01]  /*09a0*/  VIADD R2, R2, 0xffffffc1 ;  /* 0xffffffc102027836 */ /* 0x000fe20000000000 */
[----:B------:R-:W-:Y:S01]  /*09b0*/  IABS R45, R3 ;  /* 0x00000003002d7213 */ /* 0x000fe20000000000 */
[----:B------:R-:W-:Y:S01]  /*09c0*/  IMAD.MOV.U32 R3, RZ, RZ, R14 ;  /* 0x000000ffff037224 */ /* 0x000fe200078e000e */
[----:B------:R-:W-:Y:S01]  /*09d0*/  LEA R8, R8, 0xfff, 0xc ;  /* 0x00000fff08087811 */ /* 0x000fe200078e60ff */
[C---:B------:R-:W-:Y:S02]  /*09e0*/  IMAD.IADD R7, R17.reuse, 0x1, -R6 ;  /* 0x0000000111077824 */ /* 0x040fe400078e0a06 */
[----:B------:R-:W-:Y:S01]  /*09f0*/  IMAD.IADD R6, R17, 0x1, -R18 ;  /* 0x0000000111067824 */ /* 0x000fe200078e0a12 */
[----:B------:R-:W-:Y:S01]  /*0a00*/  IABS R17, R12 ;  /* 0x0000000c00117213 */ /* 0x000fe20000000000 */
[----:B------:R-:W-:Y:S01]  /*0a10*/  VIADD R9, R9, 0xffffffc1 ;  /* 0xffffffc109097836 */ /* 0x000fe20000000000 */
[----:B------:R-:W-:Y:S01]  /*0a20*/  IABS R12, R2 ;  /* 0x00000002000c7213 */ /* 0x000fe20000000000 */
[C---:B------:R-:W-:Y:S01]  /*0a30*/  IMAD.IADD R10, R8.reuse, 0x1, -R11 ;  /* 0x00000001080a7824 */ /* 0x040fe200078e0a0b */
[----:B------:R-:W-:Y:S01]  /*0a40*/  IADD3 R3, R3, -0x3f, RZ ;  /* 0xffffffc103037810 */ /* 0x000fe20007ffe0ff */
[----:B------:R-:W-:Y:S01]  /*0a50*/  IMAD.IADD R2, R8, 0x1, -R15 ;  /* 0x0000000108027824 */ /* 0x000fe200078e0a0f */
[----:B------:R-:W-:-:S02]  /*0a60*/  IADD3 R11, R8, -R13, RZ ;  /* 0x8000000d080b7210 */ /* 0x000fc40007ffe0ff */
[----:B------:R-:W-:Y:S01]  /*0a70*/  IADD3 R8, R8, -R17, RZ ;  /* 0x8000001108087210 */ /* 0x000fe20007ffe0ff */
[----:B------:R-:W-:Y:S01]  /*0a80*/  IMAD.MOV.U32 R17, RZ, RZ, RZ ;  /* 0x000000ffff117224 */ /* 0x000fe200078e00ff */
[----:B------:R-:W-:Y:S01]  /*0a90*/  IABS R21, R9 ;  /* 0x0000000900157213 */ /* 0x000fe20000000000 */
[----:B------:R-:W-:Y:S01]  /*0aa0*/  IMAD R7, R12, -0x40, R7 ;  /* 0xffffffc00c077824 */ /* 0x000fe200078e0207 */
[----:B------:R-:W-:Y:S01]  /*0ab0*/  IABS R3, R3 ;  /* 0x0000000300037213 */ /* 0x000fe20000000000 */
[----:B------:R-:W-:Y:S02]  /*0ac0*/  IMAD R13, R45, -0x40, R4 ;  /* 0xffffffc02d0d7824 */ /* 0x000fe400078e0204 */
[C---:B------:R-:W-:Y:S01]  /*0ad0*/  IMAD R43, R21.reuse, -0x40, R10 ;  /* 0xffffffc0152b7824 */ /* 0x040fe200078e020a */
[----:B------:R-:W5:Y:S01]  /*0ae0*/  @!P0 LDG.E.EL R17, desc[UR4][R24.64] ;  /* 0x0000000418118981 */ /* 0x000f62000c2e1900 */
[----:B------:R-:W-:Y:S02]  /*0af0*/  IMAD R21, R21, -0x40, R11 ;  /* 0xffffffc015157824 */ /* 0x000fe400078e020b */
[----:B----4-:R-:W-:-:S04]  /*0b00*/  IMAD.WIDE R10, R7, 0x4, R38 ;  /* 0x00000004070a7825 */ /* 0x010fc800078e0226 */
[C---:B------:R-:W-:Y:S02]  /*0b10*/  IMAD R37, R3.reuse, -0x40, R2 ;  /* 0xffffffc003257824 */ /* 0x040fe400078e0202 */
[----:B------:R-:W-:Y:S02]  /*0b20*/  IMAD R7, R3, -0x40, R8 ;  /* 0xffffffc003077824 */ /* 0x000fe400078e0208 */
[----:B------:R-:W-:Y:S02]  /*0b30*/  IMAD R5, R12, -0x40, R5 ;  /* 0xffffffc00c057824 */ /* 0x000fe400078e0205 */
[----:B------:R-:W-:Y:S01]  /*0b40*/  IMAD.WIDE R2, R13, 0x4, R38 ;  /* 0x000000040d027825 */ /* 0x000fe200078e0226 */
[----:B------:R-:W-:-:S03]  /*0b50*/  CS2R R12, SRZ ;  /* 0x00000000000c7805 */ /* 0x000fc6000001ff00 */
[----:B------:R-:W-:-:S05]  /*0b60*/  IMAD.WIDE R36, R37, 0x4, R38 ;  /* 0x0000000425247825 */ /* 0x000fca00078e0226 */
[----:B------:R4:W5:Y:S02]  /*0b70*/  @!P0 LDG.E.EL R13, desc[UR4][R36.64] ;  /* 0x00000004240d8981 */ /* 0x000964000c2e1900 */
[----:B----4-:R-:W-:-:S06]  /*0b80*/  CS2R R36, SRZ ;  /* 0x0000000000247805 */ /* 0x010fcc000001ff00 */
[----:B------:R-:W4:Y:S01]  /*0b90*/  @!P0 LDG.E.EL R36, desc[UR4][R24.64] ;  /* 0x0000000418248981 */ /* 0x000f22000c2e1900 */
[----:B------:R-:W-:-:S05]  /*0ba0*/  IMAD.WIDE R20, R21, 0x4, R38 ;  /* 0x0000000415147825 */ /* 0x000fca00078e0226 */
[----:B------:R1:W4:Y:S01]  /*0bb0*/  @!P0 LDG.E.EL R12, desc[UR4][R20.64] ;  /* 0x00000004140c8981 */ /* 0x000322000c2e1900 */
[----:B------:R-:W-:Y:S01]  /*0bc0*/  HFMA2.MMA R9, -RZ, RZ, 0, 0 ;  /* 0x00000000ff097435 */ /* 0x000fe200000001ff */
[----:B01----:R-:W0:Y:S01]  /*0bd0*/  LDC.64 R20, c[0x0][0x230] ;  /* 0x00008c00ff147b82 */ /* 0x003e220000000a00 */
[----:B------:R-:W-:Y:S01]  /*0be0*/  IMAD.MOV.U32 R18, RZ, RZ, RZ ;  /* 0x000000ffff127224 */ /* 0x000fe200078e00ff */
[----:B------:R-:W-:Y:S01]  /*0bf0*/  CS2R R14, SRZ ;  /* 0x00000000000e7805 */ /* 0x000fe2000001ff00 */
[----:B------:R-:W-:-:S06]  /*0c00*/  IMAD R45, R45, -0x40, R6 ;  /* 0xffffffc02d2d7824 */ /* 0x000fcc00078e0206 */
[----:B------:R1:W4:Y:S01]  /*0c10*/  @!P1 LDG.E.EL R9, desc[UR4][R10.64] ;  /* 0x000000040a099981 */ /* 0x000322000c2e1900 */
[--C-:B------:R-:W-:Y:S01]  /*0c20*/  IMAD.WIDE R4, R5, 0x4, R38.reuse ;  /* 0x0000000405047825 */ /* 0x100fe200078e0226 */
[----:B------:R-:W-:Y:S02]  /*0c30*/  HFMA2.MMA R8, -RZ, RZ, 0, 0 ;  /* 0x00000000ff087435 */ /* 0x000fe400000001ff */
[----:B------:R1:W4:Y:S01]  /*0c40*/  @!P1 LDG.E.EL R14, desc[UR4][R2.64] ;  /* 0x00000004020e9981 */ /* 0x000322000c2e1900 */
[----:B------:R-:W-:-:S03]  /*0c50*/  IMAD.WIDE R44, R45, 0x4, R38 ;  /* 0x000000042d2c7825 */ /* 0x000fc600078e0226 */
[----:B------:R1:W4:Y:S01]  /*0c60*/  @!P1 LDG.E.EL R18, desc[UR4][R4.64] ;  /* 0x0000000404129981 */ /* 0x000322000c2e1900 */
[----:B------:R-:W-:Y:S01]  /*0c70*/  IMAD.WIDE R42, R43, 0x4, R38 ;  /* 0x000000042b2a7825 */ /* 0x000fe200078e0226 */
[----:B-1----:R-:W-:-:S03]  /*0c80*/  CS2R R10, SRZ ;  /* 0x00000000000a7805 */ /* 0x002fc6000001ff00 */
[----:B------:R-:W-:Y:S01]  /*0c90*/  IMAD.WIDE R38, R7, 0x4, R38 ;  /* 0x0000000407267825 */ /* 0x000fe200078e0226 */
[----:B------:R-:W-:Y:S02]  /*0ca0*/  CS2R R6, SRZ ;  /* 0x0000000000067805 */ /* 0x000fe4000001ff00 */
[----:B------:R-:W-:Y:S01]  /*0cb0*/  MOV R3, RZ ;  /* 0x000000ff00037202 */ /* 0x000fe20000000f00 */
[----:B------:R-:W4:Y:S01]  /*0cc0*/  @!P0 LDG.E.EL R15, desc[UR4][R42.64] ;  /* 0x000000042a0f8981 */ /* 0x000f22000c2e1900 */
[--C-:B------:R-:W-:Y:S01]  /*0cd0*/  IMAD.WIDE R28, R41, 0x4, R26.reuse ;  /* 0x00000004291c7825 */ /* 0x100fe200078e021a */
[----:B------:R-:W-:Y:S02]  /*0ce0*/  CS2R R4, SRZ ;  /* 0x0000000000047805 */ /* 0x000fe4000001ff00 */
[----:B------:R1:W4:Y:S01]  /*0cf0*/  @!P0 LDG.E.EL R10, desc[UR4][R38.64] ;  /* 0x00000004260a8981 */ /* 0x000322000c2e1900 */
[----:B------:R-:W-:Y:S02]  /*0d00*/  IMAD.MOV.U32 R2, RZ, RZ, RZ ;  /* 0x000000ffff027224 */ /* 0x000fe400078e00ff */
[----:B------:R-:W-:Y:S01]  /*0d10*/  IMAD.WIDE R26, R35, 0x4, R26 ;  /* 0x00000004231a7825 */ /* 0x000fe200078e021a */
[----:B------:R-:W4:Y:S03]  /*0d20*/  @!P1 LDG.E.EL R7, desc[UR4][R28.64] ;  /* 0x000000041c079981 */ /* 0x000f26000c2e1900 */
[----:B------:R-:W-:Y:S01]  /*0d30*/  IMAD.MOV.U32 R40, RZ, RZ, RZ ;  /* 0x000000ffff287224 */ /* 0x000fe200078e00ff */
[----:B------:R-:W4:Y:S01]  /*0d40*/  @!P1 LDG.E.EL R4, desc[UR4][R28.64] ;  /* 0x000000041c049981 */ /* 0x000f22000c2e1900 */
[----:B-1----:R-:W-:-:S03]  /*0d50*/  CS2R R38, SRZ ;  /* 0x0000000000267805 */ /* 0x002fc6000001ff00 */
[----:B------:R-:W4:Y:S01]  /*0d60*/  @!P1 LDG.E.EL R3, desc[UR4][R28.64] ;  /* 0x000000041c039981 */ /* 0x000f22000c2e1900 */
[----:B0-----:R-:W-:-:S03]  /*0d70*/  IMAD.WIDE R24, R41, 0x4, R20 ;  /* 0x0000000429187825 */ /* 0x001fc600078e0214 */
[----:B------:R0:W4:Y:S01]  /*0d80*/  @!P1 LDG.E.EL R31, desc[UR4][R28.64] ;  /* 0x000000041c1f9981 */ /* 0x000122000c2e1900 */
[----:B------:R-:W-:-:S03]  /*0d90*/  CS2R R42, SRZ ;  /* 0x00000000002a7805 */ /* 0x000fc6000001ff00 */
[----:B------:R1:W4:Y:S04]  /*0da0*/  @!P1 LDG.E.EL R6, desc[UR4][R44.64] ;  /* 0x000000042c069981 */ /* 0x000328000c2e1900 */
[----:B------:R-:W4:Y:S01]  /*0db0*/  @!P0 LDG.E.EL R2, desc[UR4][R26.64] ;  /* 0x000000041a028981 */ /* 0x000f22000c2e1900 */
[----:B0-----:R-:W-:Y:S01]  /*0dc0*/  IMAD.WIDE R28, R41, 0x4, R22 ;  /* 0x00000004291c7825 */ /* 0x001fe200078e0216 */
[----:B------:R-:W-:Y:S02]  /*0dd0*/  HFMA2.MMA R41, -RZ, RZ, 0, 0 ;  /* 0x00000000ff297435 */ /* 0x000fe400000001ff */
[----:B------:R-:W4:Y:S01]  /*0de0*/  @!P0 LDG.E.EL R5, desc[UR4][R26.64] ;  /* 0x000000041a058981 */ /* 0x000f22000c2e1900 */
[----:B-1----:R-:W-:-:S03]  /*0df0*/  CS2R R44, SRZ ;  /* 0x00000000002c7805 */ /* 0x002fc6000001ff00 */
[----:B------:R-:W4:Y:S01]  /*0e00*/  @!P0 LDG.E.EL R8, desc[UR4][R26.64] ;  /* 0x000000041a088981 */ /* 0x000f22000c2e1900 */
[----:B------:R-:W-:-:S03]  /*0e10*/  IMAD.WIDE R22, R35, 0x4, R22 ;  /* 0x0000000423167825 */ /* 0x000fc600078e0216 */
[----:B------:R0:W4:Y:S04]  /*0e20*/  @!P0 LDG.E.EL R11, desc[UR4][R26.64] ;  /* 0x000000041a0b8981 */ /* 0x000128000c2e1900 */
[----:B------:R-:W4:Y:S04]  /*0e30*/  @!P1 LDG.E.EL R37, desc[UR4][R28.64] ;  /* 0x000000041c259981 */ /* 0x000f28000c2e1900 */
[----:B------:R-:W4:Y:S01]  /*0e40*/  @!P1 LDG.E.EL R38, desc[UR4][R28.64] ;  /* 0x000000041c269981 */ /* 0x000f22000c2e1900 */
[----:B0-----:R-:W-:-:S03]  /*0e50*/  CS2R R26, SRZ ;  /* 0x00000000001a7805 */ /* 0x001fc6000001ff00 */
[----:B------:R-:W4:Y:S04]  /*0e60*/  @!P1 LDG.E.EL R39, desc[UR4][R28.64] ;  /* 0x000000041c279981 */ /* 0x000f28000c2e1900 */
[----:B------:R0:W4:Y:S04]  /*0e70*/  @!P1 LDG.E.EL R40, desc[UR4][R28.64] ;  /* 0x000000041c289981 */ /* 0x000128000c2e1900 */
[----:B------:R-:W4:Y:S04]  /*0e80*/  @!P0 LDG.E.EL R26, desc[UR4][R22.64] ;  /* 0x00000004161a8981 */ /* 0x000f28000c2e1900 */
[----:B------:R-:W4:Y:S01]  /*0e90*/  @!P0 LDG.E.EL R43, desc[UR4][R22.64] ;  /* 0x00000004162b8981 */ /* 0x000f22000c2e1900 */
[----:B0-----:R-:W-:Y:S01]  /*0ea0*/  MOV R29, RZ ;  /* 0x000000ff001d7202 */ /* 0x001fe20000000f00 */
[----:B------:R-:W-:-:S02]  /*0eb0*/  IMAD.MOV.U32 R28, RZ, RZ, RZ ;  /* 0x000000ffff1c7224 */ /* 0x000fc400078e00ff */
[----:B------:R-:W4:Y:S04]  /*0ec0*/  @!P0 LDG.E.EL R42, desc[UR4][R22.64] ;  /* 0x00000004162a8981 */ /* 0x000f28000c2e1900 */
[----:B------:R0:W4:Y:S04]  /*0ed0*/  @!P0 LDG.E.EL R27, desc[UR4][R22.64] ;  /* 0x00000004161b8981 */ /* 0x000128000c2e1900 */
[----:B------:R-:W4:Y:S01]  /*0ee0*/  @!P1 LDG.E.EL R44, desc[UR4][R24.64] ;  /* 0x00000004182c9981 */ /* 0x000f22000c2e1900 */
[----:B------:R-:W-:-:S03]  /*0ef0*/  IMAD.WIDE R20, R35, 0x4, R20 ;  /* 0x0000000423147825 */ /* 0x000fc600078e0214 */
[----:B------:R-:W4:Y:S01]  /*0f00*/  @!P1 LDG.E.EL R29, desc[UR4][R24.64] ;  /* 0x00000004181d9981 */ /* 0x000f22000c2e1900 */
[----:B0-----:R-:W-:-:S03]  /*0f10*/  HFMA2.MMA R22, -RZ, RZ, 0, 0 ;  /* 0x00000000ff167435 */ /* 0x001fc600000001ff */
[----:B------:R-:W4:Y:S04]  /*0f20*/  @!P1 LDG.E.EL R28, desc[UR4][R24.64] ;  /* 0x00000004181c9981 */ /* 0x000f28000c2e1900 */
[----:B------:R0:W4:Y:S01]  /*0f30*/  @!P1 LDG.E.EL R41, desc[UR4][R24.64] ;  /* 0x0000000418299981 */ /* 0x000122000c2e1900 */
[----:B------:R-:W-:Y:S01]  /*0f40*/  MOV R35, RZ ;  /* 0x000000ff00237202 */ /* 0x000fe20000000f00 */
[----:B------:R-:W-:Y:S02]  /*0f50*/  IMAD.MOV.U32 R23, RZ, RZ, RZ ;  /* 0x000000ffff177224 */ /* 0x000fe400078e00ff */
[----:B------:R-:W4:Y:S04]  /*0f60*/  @!P0 LDG.E.EL R45, desc[UR4][R20.64] ;  /* 0x00000004142d8981 */ /* 0x000f28000c2e1900 */
[----:B------:R-:W4:Y:S04]  /*0f70*/  @!P0 LDG.E.EL R35, desc[UR4][R20.64] ;  /* 0x0000000414238981 */ /* 0x000f28000c2e1900 */
[----:B------:R-:W4:Y:S04]  /*0f80*/  @!P0 LDG.E.EL R23, desc[UR4][R20.64] ;  /* 0x0000000414178981 */ /* 0x000f28000c2e1900 */
[----:B------:R1:W4:Y:S01]  /*0f90*/  @!P0 LDG.E.EL R22, desc[UR4][R20.64] ;  /* 0x0000000414168981 */ /* 0x000322000c2e1900 */
[----:B--2---:R-:W-:-:S04]  /*0fa0*/  FADD R0, R0, 9.9999997473787516356e-06 ;  /* 0x3727c5ac00007421 */ /* 0x004fc80000000000 */
[----:B0-----:R-:W0:Y:S01]  /*0fb0*/  MUFU.SQRT R24, R0 ;  /* 0x0000000000187308 */ /* 0x001e220000002000 */
[----:B---3--:R-:W-:-:S07]  /*0fc0*/  FADD R16, R16, 9.9999997473787516356e-06 ;  /* 0x3727c5ac10107421 */ /* 0x008fce0000000000 */
[----:B------:R-:W2:Y:S01]  /*0fd0*/  MUFU.SQRT R25, R16 ;  /* 0x0000001000197308 */ /* 0x000ea20000002000 */
[C---:B0-----:R-:W-:Y:S02]  /*0fe0*/  FSETP.GT.AND P2, PT, R24.reuse, 8.50705917302346158658e+37, PT ;  /* 0x7e8000001800780b */ /* 0x041fe40003f44000 */
[----:B------:R-:W-:Y:S02]  /*0ff0*/  FSETP.GEU.AND P3, PT, R24, 1.175494350822287508e-38, PT ;  /* 0x008000001800780b */ /* 0x000fe40003f6e000 */
[----:B------:R-:W-:-:S04]  /*1000*/  MOV R0, 0x3e800000 ;  /* 0x3e80000000007802 */ /* 0x000fc80000000f00 */
[----:B-1----:R-:W-:-:S05]  /*1010*/  FSEL R21, R0, 1, P2 ;  /* 0x3f80000000157808 */ /* 0x002fca0001000000 */
[----:B------:R-:W-:Y:S01]  /*1020*/  @P2 FMUL R24, R24, 0.25 ;  /* 0x3e80000018182820 */ /* 0x000fe20000400000 */
[----:B--2---:R-:W-:-:S03]  /*1030*/  FSETP.GT.AND P2, PT, R25, 8.50705917302346158658e+37, PT ;  /* 0x7e8000001900780b */ /* 0x004fc60003f44000 */
[----:B------:R-:W-:Y:S01]  /*1040*/  @!P3 FMUL R24, R24, 16777216 ;  /* 0x4b8000001818b820 */ /* 0x000fe20000400000 */
[----:B-----5:R-:W-:Y:S01]  /*1050*/  FADD R34, R34, 9.9999997473787516356e-06 ;  /* 0x3727c5ac22227421 */ /* 0x020fe20000000000 */
[----:B------:R-:W-:Y:S01]  /*1060*/  @!P3 FMUL R21, R21, 16777216 ;  /* 0x4b8000001515b820 */ /* 0x000fe20000400000 */
[----:B------:R-:W-:-:S03]  /*1070*/  FSETP.GEU.AND P3, PT, R25, 1.175494350822287508e-38, PT ;  /* 0x008000001900780b */ /* 0x000fc60003f6e000 */
[----:B------:R-:W0:Y:S08]  /*1080*/  MUFU.RCP R24, R24 ;  /* 0x0000001800187308 */ /* 0x000e300000001000 */
[----:B------:R-:W1:Y:S01]  /*1090*/  MUFU.SQRT R16, R34 ;  /* 0x0000002200107308 */ /* 0x000e620000002000 */
[----:B------:R-:W-:Y:S01]  /*10a0*/  @P2 FMUL R25, R25, 0.25 ;  /* 0x3e80000019192820 */ /* 0x000fe20000400000 */
[----:B------:R-:W-:-:S03]  /*10b0*/  FADD R33, R33, 9.9999997473787516356e-06 ;  /* 0x3727c5ac21217421 */ /* 0x000fc60000000000 */
[----:B------:R-:W-:Y:S01]  /*10c0*/  @!P3 FMUL R25, R25, 16777216 ;  /* 0x4b8000001919b820 */ /* 0x000fe20000400000 */
[----:B0-----:R-:W-:Y:S01]  /*10d0*/  FMUL R20, R24, R21 ;  /* 0x0000001518147220 */ /* 0x001fe20000400000 */
[----:B------:R-:W-:Y:S02]  /*10e0*/  FSEL R24, R0, 1, P2 ;  /* 0x3f80000000187808 */ /* 0x000fe40001000000 */
[----:B------:R-:W0:Y:S01]  /*10f0*/  MUFU.RCP R21, R25 ;  /* 0x0000001900157308 */ /* 0x000e220000001000 */
[----:B-1----:R-:W-:Y:S02]  /*1100*/  FSETP.GT.AND P2, PT, R16, 8.50705917302346158658e+37, PT ;  /* 0x7e8000001000780b */ /* 0x002fe40003f44000 */
[----:B------:R-:W-:-:S05]  /*1110*/  @!P3 FMUL R24, R24, 16777216 ;  /* 0x4b8000001818b820 */ /* 0x000fca0000400000 */
[----:B------:R-:W1:Y:S01]  /*1120*/  MUFU.SQRT R25, R33 ;  /* 0x0000002100197308 */ /* 0x000e620000002000 */
[----:B------:R-:W-:Y:S02]  /*1130*/  FSETP.GEU.AND P3, PT, R16, 1.175494350822287508e-38, PT ;  /* 0x008000001000780b */ /* 0x000fe40003f6e000 */
[----:B------:R-:W-:Y:S01]  /*1140*/  FSEL R34, R0, 1, P2 ;  /* 0x3f80000000227808 */ /* 0x000fe20001000000 */
[----:B------:R-:W-:Y:S02]  /*1150*/  FADD R32, R32, 9.9999997473787516356e-06 ;  /* 0x3727c5ac20207421 */ /* 0x000fe40000000000 */
[----:B------:R-:W-:Y:S01]  /*1160*/  @P2 FMUL R16, R16, 0.25 ;  /* 0x3e80000010102820 */ /* 0x000fe20000400000 */
[----:B0-----:R-:W-:-:S07]  /*1170*/  FMUL R21, R21, R24 ;  /* 0x0000001815157220 */ /* 0x001fce0000400000 */
[----:B------:R-:W-:Y:S01]  /*1180*/  @!P3 FMUL R16, R16, 16777216 ;  /* 0x4b8000001010b820 */ /* 0x000fe20000400000 */
[C---:B-1----:R-:W-:Y:S01]  /*1190*/  FSETP.GT.AND P2, PT, R25.reuse, 8.50705917302346158658e+37, PT ;  /* 0x7e8000001900780b */ /* 0x042fe20003f44000 */
[----:B------:R-:W-:Y:S01]  /*11a0*/  @!P3 FMUL R34, R34, 16777216 ;  /* 0x4b8000002222b820 */ /* 0x000fe20000400000 */
[C---:B------:R-:W-:Y:S01]  /*11b0*/  FSETP.GEU.AND P3, PT, R25.reuse, 1.175494350822287508e-38, PT ;  /* 0x008000001900780b */ /* 0x040fe20003f6e000 */
[----:B------:R-:W0:Y:S08]  /*11c0*/  MUFU.RCP R24, R16 ;  /* 0x0000001000187308 */ /* 0x000e300000001000 */
[----:B------:R-:W1:Y:S02]  /*11d0*/  MUFU.SQRT R16, R32 ;  /* 0x0000002000107308 */ /* 0x000e640000002000 */
[----:B------:R-:W-:-:S04]  /*11e0*/  @P2 FMUL R25, R25, 0.25 ;  /* 0x3e80000019192820 */ /* 0x000fc80000400000 */
[----:B------:R-:W-:Y:S01]  /*11f0*/  @!P3 FMUL R25, R25, 16777216 ;  /* 0x4b8000001919b820 */ /* 0x000fe20000400000 */
[----:B0-----:R-:W-:Y:S01]  /*1200*/  FMUL R24, R24, R34 ;  /* 0x0000002218187220 */ /* 0x001fe20000400000 */
[----:B------:R-:W-:-:S04]  /*1210*/  FSEL R34, R0, 1, P2 ;  /* 0x3f80000000227808 */ /* 0x000fc80001000000 */
[----:B------:R-:W0:Y:S01]  /*1220*/  MUFU.RCP R25, R25 ;  /* 0x0000001900197308 */ /* 0x000e220000001000 */
[----:B-1----:R-:W-:Y:S01]  /*1230*/  FSETP.GT.AND P2, PT, R16, 8.50705917302346158658e+37, PT ;  /* 0x7e8000001000780b */ /* 0x002fe20003f44000 */
[----:B------:R-:W-:Y:S01]  /*1240*/  @!P3 FMUL R34, R34, 16777216 ;  /* 0x4b8000002222b820 */ /* 0x000fe20000400000 */
[----:B------:R-:W-:Y:S01]  /*1250*/  FSETP.GEU.AND P3, PT, R16, 1.175494350822287508e-38, PT ;  /* 0x008000001000780b */ /* 0x000fe20003f6e000 */
[----:B------:R-:W-:-:S10]  /*1260*/  FADD R33, R30, 9.9999997473787516356e-06 ;  /* 0x3727c5ac1e217421 */ /* 0x000fd40000000000 */
[----:B------:R-:W-:Y:S01]  /*1270*/  @P2 FMUL R16, R16, 0.25 ;  /* 0x3e80000010102820 */ /* 0x000fe20000400000 */
[----:B0-----:R-:W-:Y:S02]  /*1280*/  FMUL R25, R25, R34 ;  /* 0x0000002219197220 */ /* 0x001fe40000400000 */
[----:B------:R-:W0:Y:S01]  /*1290*/  MUFU.SQRT R34, R33 ;  /* 0x0000002100227308 */ /* 0x000e220000002000 */
[----:B------:R-:W-:Y:S01]  /*12a0*/  @!P3 FMUL R16, R16, 16777216 ;  /* 0x4b8000001010b820 */ /* 0x000fe20000400000 */
[----:B------:R-:W-:-:S06]  /*12b0*/  FSEL R30, R0, 1, P2 ;  /* 0x3f800000001e7808 */ /* 0x000fcc0001000000 */
[----:B------:R-:W1:Y:S01]  /*12c0*/  MUFU.RCP R16, R16 ;  /* 0x0000001000107308 */ /* 0x000e620000001000 */
[----:B------:R-:W-:Y:S01]  /*12d0*/  @!P3 FMUL R30, R30, 16777216 ;  /* 0x4b8000001e1eb820 */ /* 0x000fe20000400000 */
[----:B------:R-:W-:Y:S01]  /*12e0*/  FADD R17, R17, 9.9999997473787516356e-06 ;  /* 0x3727c5ac11117421 */ /* 0x000fe20000000000 */
[C---:B0-----:R-:W-:Y:S02]  /*12f0*/  FSETP.GT.AND P2, PT, R34.reuse, 8.50705917302346158658e+37, PT ;  /* 0x7e8000002200780b */ /* 0x041fe40003f44000 */
[----:B------:R-:W-:Y:S01]  /*1300*/  FSETP.GEU.AND P3, PT, R34, 1.175494350822287508e-38, PT ;  /* 0x008000002200780b */ /* 0x000fe20003f6e000 */
[----:B-1----:R-:W-:Y:S02]  /*1310*/  FMUL R30, R16, R30 ;  /* 0x0000001e101e7220 */ /* 0x002fe40000400000 */
[----:B------:R-:W0:Y:S08]  /*1320*/  MUFU.SQRT R16, R17 ;  /* 0x0000001100107308 */ /* 0x000e300000002000 */
[----:B------:R-:W-:Y:S01]  /*1330*/  @P2 FMUL R34, R34, 0.25 ;  /* 0x3e80000022222820 */ /* 0x000fe20000400000 */
[----:B------:R-:W-:-:S03]  /*1340*/  FSEL R33, R0, 1, P2 ;  /* 0x3f80000000217808 */ /* 0x000fc60001000000 */
[----:B------:R-:W-:Y:S01]  /*1350*/  @!P3 FMUL R34, R34, 16777216 ;  /* 0x4b8000002222b820 */ /* 0x000fe20000400000 */
[----:B----4-:R-:W-:-:S03]  /*1360*/  FADD R36, R36, 9.9999997473787516356e-06 ;  /* 0x3727c5ac24247421 */ /* 0x010fc60000000000 */
[----:B------:R-:W1:Y:S01]  /*1370*/  MUFU.RCP R32, R34 ;  /* 0x0000002200207308 */ /* 0x000e620000001000 */
[----:B------:R-:W-:Y:S01]  /*1380*/  @!P3 FMUL R33, R33, 16777216 ;  /* 0x4b8000002121b820 */ /* 0x000fe20000400000 */
[----:B0-----:R-:W-:-:S06]  /*1390*/  FSETP.GT.AND P2, PT, R16, 8.50705917302346158658e+37, PT ;  /* 0x7e8000001000780b */ /* 0x001fcc0003f44000 */
[----:B------:R-:W0:Y:S01]  /*13a0*/  MUFU.SQRT R34, R36 ;  /* 0x0000002400227308 */ /* 0x000e220000002000 */
[----:B------:R-:W-:Y:S02]  /*13b0*/  FSETP.GEU.AND P3, PT, R16, 1.175494350822287508e-38, PT ;  /* 0x008000001000780b */ /* 0x000fe40003f6e000 */
[----:B------:R-:W-:-:S04]  /*13c0*/  FSEL R17, R0, 1, P2 ;  /* 0x3f80000000117808 */ /* 0x000fc80001000000 */
[----:B------:R-:W-:Y:S01]  /*13d0*/  @P2 FMUL R16, R16, 0.25 ;  /* 0x3e80000010102820 */ /* 0x000fe20000400000 */
[----:B-1----:R-:W-:-:S06]  /*13e0*/  FMUL R32, R32, R33 ;  /* 0x0000002120207220 */ /* 0x002fcc0000400000 */
[----:B------:R-:W-:Y:S01]  /*13f0*/  @!P3 FMUL R16, R16, 16777216 ;  /* 0x4b8000001010b820 */ /* 0x000fe20000400000 */
[C---:B0-----:R-:W-:Y:S01]  /*1400*/  FSETP.GT.AND P2, PT, R34.reuse, 8.50705917302346158658e+37, PT ;  /* 0x7e8000002200780b */ /* 0x041fe20003f44000 */
[----:B------:R-:W-:Y:S01]  /*1410*/  @!P3 FMUL R17, R17, 16777216 ;  /* 0x4b8000001111b820 */ /* 0x000fe20000400000 */
[C---:B------:R-:W-:Y:S01]  /*1420*/  FSETP.GEU.AND P3, PT, R34.reuse, 1.175494350822287508e-38, PT ;  /* 0x008000002200780b */ /* 0x040fe20003f6e000 */
[----:B------:R-:W0:Y:S10]  /*1430*/  MUFU.RCP R33, R16 ;  /* 0x0000001000217308 */ /* 0x000e340000001000 */
[----:B------:R-:W-:-:S04]  /*1440*/  @P2 FMUL R34, R34, 0.25 ;  /* 0x3e80000022222820 */ /* 0x000fc80000400000 */
[----:B------:R-:W-:Y:S01]  /*1450*/  @!P3 FMUL R34, R34, 16777216 ;  /* 0x4b8000002222b820 */ /* 0x000fe20000400000 */
[----:B0-----:R-:W-:Y:S02]  /*1460*/  FMUL R33, R33, R17 ;  /* 0x0000001121217220 */ /* 0x001fe40000400000 */
[----:B------:R-:W0:Y:S03]  /*1470*/  LDC.64 R16, c[0x0][0x238] ;  /* 0x00008e00ff107b82 */ /* 0x000e260000000a00 */
[----:B------:R-:W1:Y:S01]  /*1480*/  MUFU.RCP R34, R34 ;  /* 0x0000002200227308 */ /* 0x000e620000001000 */
[----:B------:R-:W-:Y:S01]  /*1490*/  FADD R7, -R7, R18 ;  /* 0x0000001207077221 */ /* 0x000fe20000000100 */
[----:B------:R-:W-:Y:S01]  /*14a0*/  FADD R4, -R4, R9 ;  /* 0x0000000904047221 */ /* 0x000fe20000000100 */
[----:B------:R-:W-:Y:S01]  /*14b0*/  FSEL R9, R0, 1, P2 ;  /* 0x3f80000000097808 */ /* 0x000fe20001000000 */
[----:B------:R-:W-:Y:S01]  /*14c0*/  FADD R3, -R3, R14 ;  /* 0x0000000e03037221 */ /* 0x000fe20000000100 */
[----:B------:R-:W-:Y:S01]  /*14d0*/  FMUL R7, R20, R7 ;  /* 0x0000000714077220 */ /* 0x000fe20000400000 */
[----:B------:R-:W-:-:S02]  /*14e0*/  FMUL R4, R21, R4 ;  /* 0x0000000415047220 */ /* 0x000fc40000400000 */
[----:B------:R-:W-:Y:S01]  /*14f0*/  FMUL R3, R24, R3 ;  /* 0x0000000318037220 */ /* 0x000fe20000400000 */
[----:B------:R-:W-:Y:S01]  /*1500*/  FADD R6, -R31, R6 ;  /* 0x000000061f067221 */ /* 0x000fe20000000100 */
[----:B------:R-:W-:-:S03]  /*1510*/  @!P3 FMUL R9, R9, 16777216 ;  /* 0x4b8000000909b820 */ /* 0x000fc60000400000 */
[----:B------:R-:W-:Y:S01]  /*1520*/  FMUL R6, R25, R6 ;  /* 0x0000000619067220 */ /* 0x000fe20000400000 */
[----:B------:R-:W-:Y:S01]  /*1530*/  FADD R15, -R2, R15 ;  /* 0x0000000f020f7221 */ /* 0x000fe20000000100 */
[----:B-1----:R-:W-:Y:S01]  /*1540*/  FMUL R34, R34, R9 ;  /* 0x0000000922227220 */ /* 0x002fe20000400000 */
[----:B------:R-:W-:Y:S01]  /*1550*/  FADD R5, -R5, R12 ;  /* 0x0000000c05057221 */ /* 0x000fe20000000100 */
[----:B------:R-:W-:Y:S01]  /*1560*/  FADD R8, -R8, R13 ;  /* 0x0000000d08087221 */ /* 0x000fe20000000100 */
[----:B------:R-:W-:Y:S01]  /*1570*/  FADD R11, -R11, R10 ;  /* 0x0000000a0b0b7221 */ /* 0x000fe20000000100 */
[----:B------:R-:W-:Y:S01]  /*1580*/  FMUL R30, R30, R15 ;  /* 0x0000000f1e1e7220 */ /* 0x000fe20000400000 */
[----:B------:R-:W-:Y:S01]  /*1590*/  FMUL R32, R32, R5 ;  /* 0x0000000520207220 */ /* 0x000fe20000400000 */
[----:B------:R-:W-:Y:S01]  /*15a0*/  FMUL R8, R33, R8 ;  /* 0x0000000821087220 */ /* 0x000fe20000400000 */
[----:B------:R-:W-:Y:S01]  /*15b0*/  FMUL R11, R34, R11 ;  /* 0x0000000b220b7220 */ /* 0x000fe20000400000 */
[----:B0-----:R-:W-:-:S04]  /*15c0*/  IMAD.WIDE R16, R19, 0x4, R16 ;  /* 0x0000000413107825 */ /* 0x001fc800078e0210 */
[----:B------:R-:W-:Y:S01]  /*15d0*/  FFMA R7, R7, R37, R44 ;  /* 0x0000002507077223 */ /* 0x000fe2000000002c */
[----:B------:R-:W-:Y:S01]  /*15e0*/  FFMA R29, R4, R38, R29 ;  /* 0x00000026041d7223 */ /* 0x000fe2000000001d */
[----:B------:R-:W-:Y:S01]  /*15f0*/  FFMA R3, R3, R39, R28 ;  /* 0x0000002703037223 */ /* 0x000fe2000000001c */
[----:B------:R-:W-:Y:S02]  /*1600*/  FFMA R40, R6, R40, R41 ;  /* 0x0000002806287223 */ /* 0x000fe40000000029 */
[----:B------:R-:W-:Y:S02]  /*1610*/  FSETP.GEU.AND P5, PT, R7, RZ, PT ;  /* 0x000000ff0700720b */ /* 0x000fe40003fae000 */
[----:B------:R-:W-:Y:S02]  /*1620*/  FSETP.GEU.AND P4, PT, R29, RZ, PT ;  /* 0x000000ff1d00720b */ /* 0x000fe40003f8e000 */
[----:B------:R-:W-:Y:S02]  /*1630*/  FSETP.GEU.AND P3, PT, R3, RZ, PT ;  /* 0x000000ff0300720b */ /* 0x000fe40003f6e000 */
[----:B------:R-:W-:-:S02]  /*1640*/  FSETP.GEU.AND P2, PT, R40, RZ, PT ;  /* 0x000000ff2800720b */ /* 0x000fc40003f4e000 */
[----:B------:R-:W-:Y:S01]  /*1650*/  SEL R4, R7, RZ, P5 ;  /* 0x000000ff07047207 */ /* 0x000fe20002800000 */
[----:B------:R-:W-:Y:S01]  /*1660*/  FFMA R26, R30, R26, R35 ;  /* 0x0000001a1e1a7223 */ /* 0x000fe20000000023 */
[----:B------:R-:W-:Y:S01]  /*1670*/  SEL R5, R29, RZ, P4 ;  /* 0x000000ff1d057207 */ /* 0x000fe20002000000 */
[----:B------:R-:W-:Y:S01]  /*1680*/  FFMA R32, R32, R43, R45 ;  /* 0x0000002b20207223 */ /* 0x000fe2000000002d */
[----:B------:R-:W-:Y:S01]  /*1690*/  SEL R6, R3, RZ, P3 ;  /* 0x000000ff03067207 */ /* 0x000fe20001800000 */
[----:B------:R-:W-:Y:S01]  /*16a0*/  FFMA R8, R8, R42, R23 ;  /* 0x0000002a08087223 */ /* 0x000fe20000000017 */
[----:B------:R-:W-:Y:S01]  /*16b0*/  SEL R7, R40, RZ, P2 ;  /* 0x000000ff28077207 */ /* 0x000fe20001000000 */
[----:B------:R-:W-:Y:S01]  /*16c0*/  FFMA R11, R11, R27, R22 ;  /* 0x0000001b0b0b7223 */ /* 0x000fe20000000016 */
[----:B------:R-:W-:Y:S02]  /*16d0*/  FSETP.GEU.AND P4, PT, R26, RZ, PT ;  /* 0x000000ff1a00720b */ /* 0x000fe40003f8e000 */
[----:B------:R-:W-:Y:S01]  /*16e0*/  FSETP.GEU.AND P3, PT, R32, RZ, PT ;  /* 0x000000ff2000720b */ /* 0x000fe20003f6e000 */
[----:B------:R0:W-:Y:S01]  /*16f0*/  @!P1 STG.E.128 desc[UR4][R16.64], R4 ;  /* 0x0000000410009986 */ /* 0x0001e2000c101d04 */
[----:B------:R-:W-:-:S02]  /*1700*/  FSETP.GEU.AND P2, PT, R8, RZ, PT ;  /* 0x000000ff0800720b */ /* 0x000fc40003f4e000 */
[C---:B------:R-:W-:Y:S02]  /*1710*/  FSETP.GEU.AND P1, PT, R11.reuse, RZ, PT ;  /* 0x000000ff0b00720b */ /* 0x040fe40003f2e000 */
[----:B------:R-:W-:Y:S02]  /*1720*/  SEL R12, R26, RZ, P4 ;  /* 0x000000ff1a0c7207 */ /* 0x000fe40002000000 */
[----:B------:R-:W-:Y:S02]  /*1730*/  SEL R13, R32, RZ, P3 ;  /* 0x000000ff200d7207 */ /* 0x000fe40001800000 */
[----:B------:R-:W-:Y:S02]  /*1740*/  SEL R14, R8, RZ, P2 ;  /* 0x000000ff080e7207 */ /* 0x000fe40001000000 */
[----:B------:R-:W-:Y:S01]  /*1750*/  SEL R15, R11, RZ, P1 ;  /* 0x000000ff0b0f7207 */ /* 0x000fe20000800000 */
[----:B0-----:R-:W-:Y:S06]  /*1760*/  @P0 EXIT ;  /* 0x000000000000094d */ /* 0x001fec0003800000 */
[----:B------:R-:W-:Y:S01]  /*1770*/  STG.E.128 desc[UR4][R16.64+0x800], R12 ;  /* 0x0008000c10007986 */ /* 0x000fe2000c101d04 */
[----:B------:R-:W-:Y:S05]  /*1780*/  EXIT ;  /* 0x000000000000794d */ /* 0x000fea0003800000 */
.L_x_0:
[----:B------:R-:W-:-:S00]  /*1790*/  BRA `(.L_x_0) ;  /* 0xfffffffc00fc7947 */ /* 0x000fc0000383ffff */
[----:B------:R-:W-:-:S00]  /*17a0*/  NOP ;  /* 0x0000000000007918 */ /* 0x000fc00000000000 */
        /* <DEDUP_REMOVED lines=13> */
.L_x_1:


//--------------------- .nv.global.init           --------------------------
	.section	.nv.global.init,"aw",@progbits
.nv.global.init:
	.type		_$_str,@object
	.size		_$_str,(_$_str_$_2 - _$_str)
_$_str:
        /*0000*/ 	.byte	0x5f, 0x5f, 0x43, 0x55, 0x44, 0x41, 0x5f, 0x46, 0x54, 0x5a, 0x00
	.type		_$_str_$_2,@object
	.size		_$_str_$_2,(.L_1 - _$_str_$_2)
_$_str_$_2:
        /*000b*/ 	.byte	0x5f, 0x5f, 0x43, 0x55, 0x44, 0x41, 0x5f, 0x50, 0x52, 0x45, 0x43, 0x5f, 0x53, 0x51, 0x52, 0x54
        /*001b*/ 	.byte	0x00
.L_1:


//--------------------- .nv.constant0.triton_poi_fused__native_batch_norm_legit_no_training_reflection_pad2d_relu_7 --------------------------
	.section	.nv.constant0.triton_poi_fused__native_batch_norm_legit_no_training_reflection_pad2d_relu_7,"a",@progbits
	.sectionflags	@""
	.align	4
.nv.constant0.triton_poi_fused__native_batch_norm_legit_no_training_reflection_pad2d_relu_7:
	.zero		580
